//
// Generated by NVIDIA NVVM Compiler
//
// Compiler Build ID: CL-36424714
// Cuda compilation tools, release 13.0, V13.0.88
// Based on NVVM 20.0.0
//

.version 9.0
.target sm_100
.address_size 64

	// .globl	_Z12mandelKernelPiffffiim

.visible .entry _Z12mandelKernelPiffffiim(
	.param .u64 .ptr .align 1 _Z12mandelKernelPiffffiim_param_0,
	.param .f32 _Z12mandelKernelPiffffiim_param_1,
	.param .f32 _Z12mandelKernelPiffffiim_param_2,
	.param .f32 _Z12mandelKernelPiffffiim_param_3,
	.param .f32 _Z12mandelKernelPiffffiim_param_4,
	.param .u32 _Z12mandelKernelPiffffiim_param_5,
	.param .u32 _Z12mandelKernelPiffffiim_param_6,
	.param .u64 _Z12mandelKernelPiffffiim_param_7
)
{
	.reg .pred 	%p<10>;
	.reg .b32 	%r<53>;
	.reg .b32 	%f<20>;
	.reg .b64 	%rd<26>;

	ld.param.u64 	%rd5, [_Z12mandelKernelPiffffiim_param_0];
	ld.param.f32 	%f9, [_Z12mandelKernelPiffffiim_param_1];
	ld.param.f32 	%f10, [_Z12mandelKernelPiffffiim_param_2];
	ld.param.f32 	%f11, [_Z12mandelKernelPiffffiim_param_3];
	ld.param.f32 	%f12, [_Z12mandelKernelPiffffiim_param_4];
	ld.param.u32 	%r26, [_Z12mandelKernelPiffffiim_param_6];
	ld.param.u64 	%rd4, [_Z12mandelKernelPiffffiim_param_7];
	cvta.to.global.u64 	%rd1, %rd5;
	mov.u32 	%r27, %ctaid.x;
	mov.u32 	%r28, %ntid.x;
	mov.u32 	%r29, %tid.x;
	mad.lo.s32 	%r45, %r27, %r28, %r29;
	mov.u32 	%r30, %ctaid.y;
	mov.u32 	%r31, %ntid.y;
	mul.lo.s32 	%r2, %r30, %r31;
	mov.u32 	%r3, %tid.y;
	add.s32 	%r4, %r2, %r3;
	or.b32  	%r32, %r45, %r4;
	and.b32  	%r33, %r32, 15;
	setp.ne.s32 	%p1, %r33, 0;
	@%p1 bra 	$L__BB0_14;
	add.s32 	%r5, %r4, 16;
	setp.lt.s32 	%p2, %r26, 1;
	add.s32 	%r6, %r45, 15;
	@%p2 bra 	$L__BB0_9;
	max.s32 	%r7, %r6, %r45;
	neg.s32 	%r8, %r26;
$L__BB0_3:
	cvt.rn.f32.s32 	%f13, %r45;
	fma.rn.f32 	%f1, %f9, %f13, %f11;
	mul.wide.s32 	%rd23, %r45, 4;
	add.s64 	%rd2, %rd1, %rd23;
	mov.u32 	%r46, %r4;
$L__BB0_4:
	cvt.rn.f32.u32 	%f14, %r46;
	fma.rn.f32 	%f2, %f10, %f14, %f12;
	mov.b32 	%r48, 0;
	mov.u32 	%r47, %r8;
	mov.f32 	%f18, %f2;
	mov.f32 	%f19, %f1;
$L__BB0_5:
	mul.f32 	%f5, %f19, %f19;
	mul.f32 	%f6, %f18, %f18;
	add.f32 	%f15, %f5, %f6;
	setp.gt.f32 	%p6, %f15, 0f40800000;
	mov.u32 	%r49, %r48;
	@%p6 bra 	$L__BB0_7;
	sub.f32 	%f16, %f5, %f6;
	add.f32 	%f17, %f19, %f19;
	add.f32 	%f19, %f1, %f16;
	fma.rn.f32 	%f18, %f17, %f18, %f2;
	add.s32 	%r48, %r48, 1;
	add.s32 	%r47, %r47, 1;
	setp.ne.s32 	%p7, %r47, 0;
	mov.u32 	%r49, %r26;
	@%p7 bra 	$L__BB0_5;
$L__BB0_7:
	cvt.u64.u32 	%rd24, %r46;
	mad.lo.s64 	%rd25, %rd4, %rd24, %rd2;
	st.global.u32 	[%rd25], %r49;
	add.s32 	%r46, %r46, 1;
	setp.lt.u32 	%p8, %r46, %r5;
	@%p8 bra 	$L__BB0_4;
	add.s32 	%r17, %r45, 1;
	setp.eq.s32 	%p9, %r45, %r7;
	mov.u32 	%r45, %r17;
	@%p9 bra 	$L__BB0_14;
	bra.uni 	$L__BB0_3;
$L__BB0_9:
	max.s32 	%r18, %r6, %r45;
	sub.s32 	%r34, %r2, %r5;
	add.s32 	%r19, %r34, %r3;
$L__BB0_10:
	setp.gt.u32 	%p3, %r19, -8;
	@%p3 bra 	$L__BB0_13;
	mul.wide.s32 	%rd6, %r45, 4;
	add.s64 	%rd3, %rd1, %rd6;
	mov.b32 	%r52, 0;
	mov.u32 	%r51, %r4;
$L__BB0_12:
	.pragma "nounroll";
	cvt.u64.u32 	%rd7, %r51;
	mad.lo.s64 	%rd8, %rd4, %rd7, %rd3;
	mov.b32 	%r36, 0;
	st.global.u32 	[%rd8], %r36;
	add.s32 	%r37, %r51, 1;
	cvt.u64.u32 	%rd9, %r37;
	mad.lo.s64 	%rd10, %rd4, %rd9, %rd3;
	st.global.u32 	[%rd10], %r36;
	add.s32 	%r38, %r51, 2;
	cvt.u64.u32 	%rd11, %r38;
	mad.lo.s64 	%rd12, %rd4, %rd11, %rd3;
	st.global.u32 	[%rd12], %r36;
	add.s32 	%r39, %r51, 3;
	cvt.u64.u32 	%rd13, %r39;
	mad.lo.s64 	%rd14, %rd4, %rd13, %rd3;
	st.global.u32 	[%rd14], %r36;
	add.s32 	%r40, %r51, 4;
	cvt.u64.u32 	%rd15, %r40;
	mad.lo.s64 	%rd16, %rd4, %rd15, %rd3;
	st.global.u32 	[%rd16], %r36;
	add.s32 	%r41, %r51, 5;
	cvt.u64.u32 	%rd17, %r41;
	mad.lo.s64 	%rd18, %rd4, %rd17, %rd3;
	st.global.u32 	[%rd18], %r36;
	add.s32 	%r42, %r51, 6;
	cvt.u64.u32 	%rd19, %r42;
	mad.lo.s64 	%rd20, %rd4, %rd19, %rd3;
	st.global.u32 	[%rd20], %r36;
	add.s32 	%r43, %r51, 7;
	cvt.u64.u32 	%rd21, %r43;
	mad.lo.s64 	%rd22, %rd4, %rd21, %rd3;
	st.global.u32 	[%rd22], %r36;
	add.s32 	%r51, %r51, 8;
	add.s32 	%r52, %r52, 8;
	setp.ne.s32 	%p4, %r52, 16;
	@%p4 bra 	$L__BB0_12;
$L__BB0_13:
	add.s32 	%r25, %r45, 1;
	setp.ne.s32 	%p5, %r45, %r18;
	mov.u32 	%r45, %r25;
	@%p5 bra 	$L__BB0_10;
$L__BB0_14:
	ret;

}


// ===== COMPILED SASS (sm_100) =====

	.target	sm_100

	.elftype	@"ET_EXEC"


//--------------------- .note.nv.tkinfo           --------------------------
	.section	.note.nv.tkinfo,"",@"SHT_NOTE"
	.sectionflags	@"SHF_NOTE_NV_TKINFO"
	.tkinfo
        /*0018*/ 	.word	0x00000002
        /*0030*/ 	.string	""
        /*0030*/ 	.string	"ptxas"
        /*0030*/ 	.string	"Cuda compilation tools, release 13.0, V13.0.88"
        /*0030*/ 	.string	"Build cuda_13.0.r13.0/compiler.36424714_0"
        /*0030*/ 	.string	"-arch sm_100 -m 64 "



//--------------------- .note.nv.cuinfo           --------------------------
	.section	.note.nv.cuinfo,"",@"SHT_NOTE"
	.sectionflags	@"SHF_NOTE_NV_CUINFO"
        /*0018*/ 	.short	0x0002
        /*001a*/ 	.short	0x0064
        /*001c*/ 	.short	0x0082
	.zero		2


//--------------------- .nv.info                  --------------------------
	.section	.nv.info,"",@"SHT_CUDA_INFO"
	.align	4


	//----- nvinfo : EIATTR_REGCOUNT
	.align		4
        /*0000*/ 	.byte	0x04, 0x2f
        /*0002*/ 	.short	(.L_1 - .L_0)
	.align		4
.L_0:
        /*0004*/ 	.word	index@(_Z12mandelKernelPiffffiim)
        /*0008*/ 	.word	0x00000020


	//----- nvinfo : EIATTR_FRAME_SIZE
	.align		4
.L_1:
        /*000c*/ 	.byte	0x04, 0x11
        /*000e*/ 	.short	(.L_3 - .L_2)
	.align		4
.L_2:
        /*0010*/ 	.word	index@(_Z12mandelKernelPiffffiim)
        /*0014*/ 	.word	0x00000000


	//----- nvinfo : EIATTR_MIN_STACK_SIZE
	.align		4
.L_3:
        /*0018*/ 	.byte	0x04, 0x12
        /*001a*/ 	.short	(.L_5 - .L_4)
	.align		4
.L_4:
        /*001c*/ 	.word	index@(_Z12mandelKernelPiffffiim)
        /*0020*/ 	.word	0x00000000
.L_5:


//--------------------- .nv.compat                --------------------------
	.section	.nv.compat,"",@"SHT_CUDA_COMPAT_INFO"
	.align	4
        /*0000*/ 	.byte	0x02, 0x09, 0x00, 0x00, 0x02, 0x02, 0x01, 0x00, 0x02, 0x05, 0x05, 0x00, 0x03, 0x07, 0x01, 0x01
        /*0010*/ 	.byte	0x02, 0x03, 0x00, 0x00, 0x02, 0x06, 0x01, 0x00, 0x04, 0x0b, 0x08, 0x00, 0x01, 0x00, 0x00, 0x00
        /*0020*/ 	.byte	0x00, 0x00, 0x00, 0x00


//--------------------- .nv.info._Z12mandelKernelPiffffiim --------------------------
	.section	.nv.info._Z12mandelKernelPiffffiim,"",@"SHT_CUDA_INFO"
	.sectionflags	@""
	.align	4


	//----- nvinfo : EIATTR_CUDA_API_VERSION
	.align		4
        /*0000*/ 	.byte	0x04, 0x37
        /*0002*/ 	.short	(.L_7 - .L_6)
.L_6:
        /*0004*/ 	.word	0x00000082


	//----- nvinfo : EIATTR_KPARAM_INFO
	.align		4
.L_7:
        /*0008*/ 	.byte	0x04, 0x17
        /*000a*/ 	.short	(.L_9 - .L_8)
.L_8:
        /*000c*/ 	.word	0x00000000
        /*0010*/ 	.short	0x0007
        /*0012*/ 	.short	0x0020
        /*0014*/ 	.byte	0x00, 0xf0, 0x21, 0x00


	//----- nvinfo : EIATTR_KPARAM_INFO
	.align		4
.L_9:
        /*0018*/ 	.byte	0x04, 0x17
        /*001a*/ 	.short	(.L_11 - .L_10)
.L_10:
        /*001c*/ 	.word	0x00000000
        /*0020*/ 	.short	0x0006
        /*0022*/ 	.short	0x001c
        /*0024*/ 	.byte	0x00, 0xf0, 0x11, 0x00


	//----- nvinfo : EIATTR_KPARAM_INFO
	.align		4
.L_11:
        /*0028*/ 	.byte	0x04, 0x17
        /*002a*/ 	.short	(.L_13 - .L_12)
.L_12:
        /*002c*/ 	.word	0x00000000
        /*0030*/ 	.short	0x0005
        /*0032*/ 	.short	0x0018
        /*0034*/ 	.byte	0x00, 0xf0, 0x11, 0x00


	//----- nvinfo : EIATTR_KPARAM_INFO
	.align		4
.L_13:
        /*0038*/ 	.byte	0x04, 0x17
        /*003a*/ 	.short	(.L_15 - .L_14)
.L_14:
        /*003c*/ 	.word	0x00000000
        /*0040*/ 	.short	0x0004
        /*0042*/ 	.short	0x0014
        /*0044*/ 	.byte	0x00, 0xf0, 0x11, 0x00


	//----- nvinfo : EIATTR_KPARAM_INFO
	.align		4
.L_15:
        /*0048*/ 	.byte	0x04, 0x17
        /*004a*/ 	.short	(.L_17 - .L_16)
.L_16:
        /*004c*/ 	.word	0x00000000
        /*0050*/ 	.short	0x0003
        /*0052*/ 	.short	0x0010
        /*0054*/ 	.byte	0x00, 0xf0, 0x11, 0x00


	//----- nvinfo : EIATTR_KPARAM_INFO
	.align		4
.L_17:
        /*0058*/ 	.byte	0x04, 0x17
        /*005a*/ 	.short	(.L_19 - .L_18)
.L_18:
        /*005c*/ 	.word	0x00000000
        /*0060*/ 	.short	0x0002
        /*0062*/ 	.short	0x000c
        /*0064*/ 	.byte	0x00, 0xf0, 0x11, 0x00


	//----- nvinfo : EIATTR_KPARAM_INFO
	.align		4
.L_19:
        /*0068*/ 	.byte	0x04, 0x17
        /*006a*/ 	.short	(.L_21 - .L_20)
.L_20:
        /*006c*/ 	.word	0x00000000
        /*0070*/ 	.short	0x0001
        /*0072*/ 	.short	0x0008
        /*0074*/ 	.byte	0x00, 0xf0, 0x11, 0x00


	//----- nvinfo : EIATTR_KPARAM_INFO
	.align		4
.L_21:
        /*0078*/ 	.byte	0x04, 0x17
        /*007a*/ 	.short	(.L_23 - .L_22)
.L_22:
        /*007c*/ 	.word	0x00000000
        /*0080*/ 	.short	0x0000
        /*0082*/ 	.short	0x0000
        /*0084*/ 	.byte	0x00, 0xf5, 0x21, 0x00


	//----- nvinfo : EIATTR_SPARSE_MMA_MASK
	.align		4
.L_23:
        /*0088*/ 	.byte	0x03, 0x50
        /*008a*/ 	.short	0x0000


	//----- nvinfo : EIATTR_MAXREG_COUNT
	.align		4
        /*008c*/ 	.byte	0x03, 0x1b
        /*008e*/ 	.short	0x00ff


	//----- nvinfo : EIATTR_MERCURY_ISA_VERSION
	.align		4
        /*0090*/ 	.byte	0x03, 0x5f
        /*0092*/ 	.short	0x0101


	//----- nvinfo : EIATTR_VRC_CTA_INIT_COUNT
	.align		4
        /*0094*/ 	.byte	0x02, 0x4a
	.zero		1
	.zero		1


	//----- nvinfo : EIATTR_EXIT_INSTR_OFFSETS
	.align		4
        /*0098*/ 	.byte	0x04, 0x1c
        /*009a*/ 	.short	(.L_25 - .L_24)


	//   ....[0]....
.L_24:
        /*009c*/ 	.word	0x000000b0


	//   ....[1]....
        /*00a0*/ 	.word	0x000003f0


	//   ....[2]....
        /*00a4*/ 	.word	0x00000760


	//----- nvinfo : EIATTR_CRS_STACK_SIZE
	.align		4
.L_25:
        /*00a8*/ 	.byte	0x04, 0x1e
        /*00aa*/ 	.short	(.L_27 - .L_26)
.L_26:
        /*00ac*/ 	.word	0x00000000


	//----- nvinfo : EIATTR_CBANK_PARAM_SIZE
	.align		4
.L_27:
        /*00b0*/ 	.byte	0x03, 0x19
        /*00b2*/ 	.short	0x0028


	//----- nvinfo : EIATTR_PARAM_CBANK
	.align		4
        /*00b4*/ 	.byte	0x04, 0x0a
        /*00b6*/ 	.short	(.L_29 - .L_28)
	.align		4
.L_28:
        /*00b8*/ 	.word	index@(.nv.constant0._Z12mandelKernelPiffffiim)
        /*00bc*/ 	.short	0x0380
        /*00be*/ 	.short	0x0028


	//----- nvinfo : EIATTR_SW_WAR
	.align		4
.L_29:
        /*00c0*/ 	.byte	0x04, 0x36
        /*00c2*/ 	.short	(.L_31 - .L_30)
.L_30:
        /*00c4*/ 	.word	0x00000008
.L_31:


//--------------------- .nv.callgraph             --------------------------
	.section	.nv.callgraph,"",@"SHT_CUDA_CALLGRAPH"
	.align	4
	.sectionentsize	8
	.align		4
        /*0000*/ 	.word	0x00000000
	.align		4
        /*0004*/ 	.word	0xffffffff
	.align		4
        /*0008*/ 	.word	0x00000000
	.align		4
        /*000c*/ 	.word	0xfffffffe
	.align		4
        /*0010*/ 	.word	0x00000000
	.align		4
        /*0014*/ 	.word	0xfffffffd
	.align		4
        /*0018*/ 	.word	0x00000000
	.align		4
        /*001c*/ 	.word	0xfffffffc


//--------------------- .text._Z12mandelKernelPiffffiim --------------------------
	.section	.text._Z12mandelKernelPiffffiim,"ax",@progbits
	.align	128
        .global         _Z12mandelKernelPiffffiim
        .type           _Z12mandelKernelPiffffiim,@function
        .size           _Z12mandelKernelPiffffiim,(.L_x_12 - _Z12mandelKernelPiffffiim)
        .other          _Z12mandelKernelPiffffiim,@"STO_CUDA_ENTRY STV_DEFAULT"
_Z12mandelKernelPiffffiim:
.text._Z12mandelKernelPiffffiim:
[----:B------:R-:W-:Y:S01]  /*0000*/  LDC R1, c[0x0][0x37c] ;  /* 0x0000df00ff017b82 */ /* 0x000fe20000000800 */
[----:B------:R-:W0:Y:S07]  /*0010*/  S2R R0, SR_TID.X ;  /* 0x0000000000007919 */ /* 0x000e2e0000002100 */
[----:B------:R-:W1:Y:S01]  /*0020*/  S2UR UR4, SR_CTAID.Y ;  /* 0x00000000000479c3 */ /* 0x000e620000002600 */
[----:B------:R-:W2:Y:S07]  /*0030*/  S2R R3, SR_TID.Y ;  /* 0x0000000000037919 */ /* 0x000eae0000002200 */
[----:B------:R-:W0:Y:S08]  /*0040*/  S2UR UR6, SR_CTAID.X ;  /* 0x00000000000679c3 */ /* 0x000e300000002500 */
[----:B------:R-:W0:Y:S01]  /*0050*/  LDC R5, c[0x0][0x360] ;  /* 0x0000d800ff057b82 */ /* 0x000e220000000800 */
[----:B------:R-:W1:Y:S02]  /*0060*/  LDCU UR5, c[0x0][0x364] ;  /* 0x00006c80ff0577ac */ /* 0x000e640008000800 */
[----:B-1----:R-:W-:Y:S01]  /*0070*/  UIMAD UR4, UR4, UR5, URZ ;  /* 0x00000005040472a4 */ /* 0x002fe2000f8e02ff */
[----:B0-----:R-:W-:-:S05]  /*0080*/  IMAD R5, R5, UR6, R0 ;  /* 0x0000000605057c24 */ /* 0x001fca000f8e0200 */
[----:B--2---:R-:W-:-:S04]  /*0090*/  IADD3 R0, PT, PT, R3, UR4, RZ ;  /* 0x0000000403007c10 */ /* 0x004fc8000fffe0ff */
[----:B------:R-:W-:-:S13]  /*00a0*/  LOP3.LUT P0, RZ, R5, 0xf, R0, 0xc8, !PT ;  /* 0x0000000f05ff7812 */ /* 0x000fda000780c800 */
[----:B------:R-:W-:Y:S05]  /*00b0*/  @P0 EXIT ;  /* 0x000000000000094d */ /* 0x000fea0003800000 */
[----:B------:R-:W0:Y:S01]  /*00c0*/  LDCU UR5, c[0x0][0x39c] ;  /* 0x00007380ff0577ac */ /* 0x000e220008000800 */
[----:B------:R-:W-:Y:S02]  /*00d0*/  IADD3 R4, PT, PT, R0, 0x10, RZ ;  /* 0x0000001000047810 */ /* 0x000fe40007ffe0ff */
[----:B------:R-:W-:Y:S01]  /*00e0*/  IADD3 R6, PT, PT, R5, 0xf, RZ ;  /* 0x0000000f05067810 */ /* 0x000fe20007ffe0ff */
[----:B------:R-:W1:Y:S01]  /*00f0*/  LDCU.64 UR6, c[0x0][0x358] ;  /* 0x00006b00ff0677ac */ /* 0x000e620008000a00 */
[----:B0-----:R-:W-:-:S09]  /*0100*/  UISETP.GE.AND UP0, UPT, UR5, 0x1, UPT ;  /* 0x000000010500788c */ /* 0x001fd2000bf06270 */
[----:B-1----:R-:W-:Y:S05]  /*0110*/  BRA.U !UP0, `(.L_x_0) ;  /* 0x0000000108c07547 */ /* 0x002fea000b800000 */
[----:B------:R-:W-:Y:S01]  /*0120*/  VIMNMX R6, PT, PT, R5, R6, !PT ;  /* 0x0000000605067248 */ /* 0x000fe20007fe0100 */
[----:B------:R-:W-:-:S12]  /*0130*/  UIADD3 UR5, UPT, UPT, -UR5, URZ, URZ ;  /* 0x000000ff05057290 */ /* 0x000fd8000fffe1ff */
.L_x_6:
[----:B------:R-:W0:Y:S01]  /*0140*/  LDC R9, c[0x0][0x390] ;  /* 0x0000e400ff097b82 */ /* 0x000e220000000800 */
[----:B------:R-:W0:Y:S01]  /*0150*/  LDCU UR4, c[0x0][0x388] ;  /* 0x00007100ff0477ac */ /* 0x000e220008000800 */
[----:B------:R-:W-:Y:S01]  /*0160*/  I2FP.F32.S32 R8, R5 ;  /* 0x0000000500087245 */ /* 0x000fe20000201400 */
[----:B------:R-:W-:Y:S01]  /*0170*/  BSSY.RECONVERGENT B0, `(.L_x_1) ;  /* 0x0000026000007945 */ /* 0x000fe20003800200 */
[----:B------:R-:W-:-:S04]  /*0180*/  MOV R7, R0 ;  /* 0x0000000000077202 */ /* 0x000fc80000000f00 */
[----:B-1----:R-:W1:Y:S01]  /*0190*/  LDC.64 R2, c[0x0][0x380] ;  /* 0x0000e000ff027b82 */ /* 0x002e620000000a00 */
[----:B0-----:R-:W-:Y:S01]  /*01a0*/  FFMA R13, R8, UR4, R9 ;  /* 0x00000004080d7c23 */ /* 0x001fe20008000009 */
[----:B-1----:R-:W-:-:S07]  /*01b0*/  IMAD.WIDE R2, R5, 0x4, R2 ;  /* 0x0000000405027825 */ /* 0x002fce00078e0202 */
.L_x_5:
[----:B------:R-:W0:Y:S01]  /*01c0*/  LDC R9, c[0x0][0x394] ;  /* 0x0000e500ff097b82 */ /* 0x000e220000000800 */
[----:B------:R-:W0:Y:S01]  /*01d0*/  LDCU UR4, c[0x0][0x38c] ;  /* 0x00007180ff0477ac */ /* 0x000e220008000800 */
[----:B------:R-:W-:Y:S01]  /*01e0*/  I2FP.F32.U32 R8, R7 ;  /* 0x0000000700087245 */ /* 0x000fe20000201000 */
[----:B------:R-:W-:Y:S01]  /*01f0*/  BSSY.RECONVERGENT B1, `(.L_x_2) ;  /* 0x0000016000017945 */ /* 0x000fe20003800200 */
[----:B------:R-:W-:Y:S01]  /*0200*/  IMAD.U32 R18, RZ, RZ, UR5 ;  /* 0x00000005ff127e24 */ /* 0x000fe2000f8e00ff */
[----:B------:R-:W-:-:S03]  /*0210*/  MOV R10, R13 ;  /* 0x0000000d000a7202 */ /* 0x000fc60000000f00 */
[----:B-1----:R-:W1:Y:S01]  /*0220*/  LDC R16, c[0x0][0x39c] ;  /* 0x0000e700ff107b82 */ /* 0x002e620000000800 */
[----:B0-----:R-:W-:Y:S01]  /*0230*/  FFMA R15, R8, UR4, R9 ;  /* 0x00000004080f7c23 */ /* 0x001fe20008000009 */
[----:B------:R-:W-:-:S04]  /*0240*/  HFMA2 R8, -RZ, RZ, 0, 0 ;  /* 0x00000000ff087431 */ /* 0x000fc800000001ff */
[----:B------:R-:W-:-:S07]  /*0250*/  MOV R9, R15 ;  /* 0x0000000f00097202 */ /* 0x000fce0000000f00 */
.L_x_4:
[----:B------:R-:W-:Y:S01]  /*0260*/  FMUL R14, R10, R10 ;  /* 0x0000000a0a0e7220 */ /* 0x000fe20000400000 */
[----:B------:R-:W-:-:S04]  /*0270*/  FMUL R17, R9, R9 ;  /* 0x0000000909117220 */ /* 0x000fc80000400000 */
[----:B------:R-:W-:-:S05]  /*0280*/  FADD R11, R14, R17 ;  /* 0x000000110e0b7221 */ /* 0x000fca0000000000 */
[----:B------:R-:W-:Y:S02]  /*0290*/  FSETP.GT.AND P0, PT, R11, 4, PT ;  /* 0x408000000b00780b */ /* 0x000fe40003f04000 */
[----:B------:R-:W-:-:S11]  /*02a0*/  MOV R11, R8 ;  /* 0x00000008000b7202 */ /* 0x000fd60000000f00 */
[----:B------:R-:W-:Y:S05]  /*02b0*/  @P0 BRA `(.L_x_3) ;  /* 0x0000000000240947 */ /* 0x000fea0003800000 */
[----:B------:R-:W-:Y:S01]  /*02c0*/  IADD3 R18, PT, PT, R18, 0x1, RZ ;  /* 0x0000000112127810 */ /* 0x000fe20007ffe0ff */
[----:B------:R-:W-:Y:S01]  /*02d0*/  FADD R12, R10, R10 ;  /* 0x0000000a0a0c7221 */ /* 0x000fe20000000000 */
[----:B------:R-:W-:Y:S01]  /*02e0*/  FADD R10, R14, -R17 ;  /* 0x800000110e0a7221 */ /* 0x000fe20000000000 */
[----:B------:R-:W-:Y:S01]  /*02f0*/  VIADD R8, R8, 0x1 ;  /* 0x0000000108087836 */ /* 0x000fe20000000000 */
[----:B------:R-:W-:Y:S01]  /*0300*/  ISETP.NE.AND P0, PT, R18, RZ, PT ;  /* 0x000000ff1200720c */ /* 0x000fe20003f05270 */
[----:B------:R-:W-:Y:S01]  /*0310*/  FFMA R9, R12, R9, R15 ;  /* 0x000000090c097223 */ /* 0x000fe2000000000f */
[----:B------:R-:W-:-:S11]  /*0320*/  FADD R10, R13, R10 ;  /* 0x0000000a0d0a7221 */ /* 0x000fd60000000000 */
[----:B------:R-:W-:Y:S05]  /*0330*/  @P0 BRA `(.L_x_4) ;  /* 0xfffffffc00c80947 */ /* 0x000fea000383ffff */
[----:B-1----:R-:W-:-:S07]  /*0340*/  MOV R11, R16 ;  /* 0x00000010000b7202 */ /* 0x002fce0000000f00 */
.L_x_3:
[----:B------:R-:W-:Y:S05]  /*0350*/  BSYNC.RECONVERGENT B1 ;  /* 0x0000000000017941 */ /* 0x000fea0003800200 */
.L_x_2:
[----:B------:R-:W0:Y:S02]  /*0360*/  LDCU.64 UR8, c[0x0][0x3a0] ;  /* 0x00007400ff0877ac */ /* 0x000e240008000a00 */
[----:B0-----:R-:W-:-:S04]  /*0370*/  IMAD.WIDE.U32 R8, R7, UR8, R2 ;  /* 0x0000000807087c25 */ /* 0x001fc8000f8e0002 */
[C---:B------:R-:W-:Y:S01]  /*0380*/  IMAD R9, R7.reuse, UR9, R9 ;  /* 0x0000000907097c24 */ /* 0x040fe2000f8e0209 */
[----:B------:R-:W-:-:S04]  /*0390*/  IADD3 R7, PT, PT, R7, 0x1, RZ ;  /* 0x0000000107077810 */ /* 0x000fc80007ffe0ff */
[----:B------:R0:W-:Y:S01]  /*03a0*/  STG.E desc[UR6][R8.64], R11 ;  /* 0x0000000b08007986 */ /* 0x0001e2000c101906 */
[----:B------:R-:W-:-:S13]  /*03b0*/  ISETP.GE.U32.AND P0, PT, R7, R4, PT ;  /* 0x000000040700720c */ /* 0x000fda0003f06070 */
[----:B0-----:R-:W-:Y:S05]  /*03c0*/  @!P0 BRA `(.L_x_5) ;  /* 0xfffffffc007c8947 */ /* 0x001fea000383ffff */
[----:B------:R-:W-:Y:S05]  /*03d0*/  BSYNC.RECONVERGENT B0 ;  /* 0x0000000000007941 */ /* 0x000fea0003800200 */
.L_x_1:
[----:B------:R-:W-:-:S13]  /*03e0*/  ISETP.NE.AND P0, PT, R5, R6, PT ;  /* 0x000000060500720c */ /* 0x000fda0003f05270 */
[----:B------:R-:W-:Y:S05]  /*03f0*/  @!P0 EXIT ;  /* 0x000000000000894d */ /* 0x000fea0003800000 */
[----:B------:R-:W-:Y:S01]  /*0400*/  IADD3 R5, PT, PT, R5, 0x1, RZ ;  /* 0x0000000105057810 */ /* 0x000fe20007ffe0ff */
[----:B------:R-:W-:Y:S06]  /*0410*/  BRA `(.L_x_6) ;  /* 0xfffffffc00487947 */ /* 0x000fec000383ffff */
.L_x_0:
[----:B------:R-:W-:Y:S02]  /*0420*/  IADD3 R4, PT, PT, R3, UR4, -R4 ;  /* 0x0000000403047c10 */ /* 0x000fe4000fffe804 */
[----:B------:R-:W-:Y:S02]  /*0430*/  VIMNMX R18, PT, PT, R5, R6, !PT ;  /* 0x0000000605127248 */ /* 0x000fe40007fe0100 */
[----:B------:R-:W-:-:S13]  /*0440*/  ISETP.GT.U32.AND P0, PT, R4, -0x8, PT ;  /* 0xfffffff80400780c */ /* 0x000fda0003f04070 */
.L_x_10:
[----:B------:R-:W-:Y:S01]  /*0450*/  BSSY.RECONVERGENT B0, `(.L_x_7) ;  /* 0x000002e000007945 */ /* 0x000fe20003800200 */
[C---:B------:R-:W-:Y:S02]  /*0460*/  ISETP.NE.AND P1, PT, R5.reuse, R18, PT ;  /* 0x000000120500720c */ /* 0x040fe40003f25270 */
[----:B------:R-:W-:Y:S01]  /*0470*/  IADD3 R19, PT, PT, R5, 0x1, RZ ;  /* 0x0000000105137810 */ /* 0x000fe20007ffe0ff */
[----:B------:R-:W-:Y:S10]  /*0480*/  @P0 BRA `(.L_x_8) ;  /* 0x0000000000a80947 */ /* 0x000ff40003800000 */
[----:B------:R-:W0:Y:S01]  /*0490*/  LDC.64 R6, c[0x0][0x380] ;  /* 0x0000e000ff067b82 */ /* 0x000e220000000a00 */
[----:B------:R-:W-:Y:S01]  /*04a0*/  IMAD.MOV.U32 R21, RZ, RZ, R0 ;  /* 0x000000ffff157224 */ /* 0x000fe200078e0000 */
[----:B------:R-:W1:Y:S01]  /*04b0*/  LDCU.64 UR8, c[0x0][0x3a0] ;  /* 0x00007400ff0877ac */ /* 0x000e620008000a00 */
[----:B------:R-:W-:Y:S01]  /*04c0*/  UMOV UR4, URZ ;  /* 0x000000ff00047c82 */ /* 0x000fe20008000000 */
[----:B01----:R-:W-:-:S07]  /*04d0*/  IMAD.WIDE R6, R5, 0x4, R6 ;  /* 0x0000000405067825 */ /* 0x003fce00078e0206 */
.L_x_9:
[C---:B-1----:R-:W-:Y:S01]  /*04e0*/  IADD3 R9, PT, PT, R21.reuse, 0x1, RZ ;  /* 0x0000000115097810 */ /* 0x042fe20007ffe0ff */
[C-C-:B------:R-:W-:Y:S01]  /*04f0*/  IMAD.WIDE.U32 R2, R21.reuse, UR8, R6.reuse ;  /* 0x0000000815027c25 */ /* 0x140fe2000f8e0006 */
[C---:B------:R-:W-:Y:S01]  /*0500*/  IADD3 R17, PT, PT, R21.reuse, 0x3, RZ ;  /* 0x0000000315117810 */ /* 0x040fe20007ffe0ff */
[----:B------:R-:W-:Y:S01]  /*0510*/  UIADD3 UR4, UPT, UPT, UR4, 0x8, URZ ;  /* 0x0000000804047890 */ /* 0x000fe2000fffe0ff */
[----:B------:R-:W-:Y:S01]  /*0520*/  IADD3 R15, PT, PT, R21, 0x2, RZ ;  /* 0x00000002150f7810 */ /* 0x000fe20007ffe0ff */
[----:B------:R-:W-:Y:S01]  /*0530*/  IMAD.WIDE.U32 R4, R9, UR8, R6 ;  /* 0x0000000809047c25 */ /* 0x000fe2000f8e0006 */
[----:B------:R-:W-:Y:S01]  /*0540*/  MOV R10, R2 ;  /* 0x00000002000a7202 */ /* 0x000fe20000000f00 */
[----:B------:R-:W-:Y:S01]  /*0550*/  UISETP.NE.AND UP0, UPT, UR4, 0x10, UPT ;  /* 0x000000100400788c */ /* 0x000fe2000bf05270 */
[----:B------:R-:W-:Y:S01]  /*0560*/  IADD3 R29, PT, PT, R21, 0x5, RZ ;  /* 0x00000005151d7810 */ /* 0x000fe20007ffe0ff */
[----:B------:R-:W-:Y:S01]  /*0570*/  IMAD R5, R9, UR9, R5 ;  /* 0x0000000909057c24 */ /* 0x000fe2000f8e0205 */
[----:B------:R-:W-:Y:S01]  /*0580*/  IADD3 R25, PT, PT, R21, 0x6, RZ ;  /* 0x0000000615197810 */ /* 0x000fe20007ffe0ff */
[----:B------:R-:W-:Y:S01]  /*0590*/  IMAD.WIDE.U32 R8, R17, UR8, R6 ;  /* 0x0000000811087c25 */ /* 0x000fe2000f8e0006 */
[----:B------:R-:W-:-:S03]  /*05a0*/  IADD3 R23, PT, PT, R21, 0x7, RZ ;  /* 0x0000000715177810 */ /* 0x000fc60007ffe0ff */
[----:B------:R-:W-:Y:S02]  /*05b0*/  IMAD R11, R21, UR9, R3 ;  /* 0x00000009150b7c24 */ /* 0x000fe4000f8e0203 */
[----:B------:R-:W-:-:S03]  /*05c0*/  IMAD.WIDE.U32 R12, R15, UR8, R6 ;  /* 0x000000080f0c7c25 */ /* 0x000fc6000f8e0006 */
[----:B------:R0:W-:Y:S01]  /*05d0*/  STG.E desc[UR6][R10.64], RZ ;  /* 0x000000ff0a007986 */ /* 0x0001e2000c101906 */
[----:B------:R-:W-:Y:S01]  /*05e0*/  VIADD R27, R21, 0x4 ;  /* 0x00000004151b7836 */ /* 0x000fe20000000000 */
[----:B------:R-:W-:Y:S01]  /*05f0*/  MOV R2, R12 ;  /* 0x0000000c00027202 */ /* 0x000fe20000000f00 */
[----:B------:R-:W-:Y:S01]  /*0600*/  IMAD R9, R17, UR9, R9 ;  /* 0x0000000911097c24 */ /* 0x000fe2000f8e0209 */
[----:B------:R1:W-:Y:S01]  /*0610*/  STG.E desc[UR6][R4.64], RZ ;  /* 0x000000ff04007986 */ /* 0x0003e2000c101906 */
[----:B------:R-:W-:Y:S01]  /*0620*/  IMAD R3, R15, UR9, R13 ;  /* 0x000000090f037c24 */ /* 0x000fe2000f8e020d */
[----:B------:R-:W-:Y:S01]  /*0630*/  IADD3 R21, PT, PT, R21, 0x8, RZ ;  /* 0x0000000815157810 */ /* 0x000fe20007ffe0ff */
[----:B------:R-:W-:-:S03]  /*0640*/  IMAD.WIDE.U32 R16, R27, UR8, R6 ;  /* 0x000000081b107c25 */ /* 0x000fc6000f8e0006 */
[----:B------:R1:W-:Y:S01]  /*0650*/  STG.E desc[UR6][R2.64], RZ ;  /* 0x000000ff02007986 */ /* 0x0003e2000c101906 */
[----:B------:R-:W-:-:S03]  /*0660*/  IMAD.WIDE.U32 R14, R29, UR8, R6 ;  /* 0x000000081d0e7c25 */ /* 0x000fc6000f8e0006 */
[----:B------:R1:W-:Y:S01]  /*0670*/  STG.E desc[UR6][R8.64], RZ ;  /* 0x000000ff08007986 */ /* 0x0003e2000c101906 */
[----:B0-----:R-:W-:-:S04]  /*0680*/  IMAD.WIDE.U32 R10, R25, UR8, R6 ;  /* 0x00000008190a7c25 */ /* 0x001fc8000f8e0006 */
[----:B------:R-:W-:-:S04]  /*0690*/  IMAD.WIDE.U32 R12, R23, UR8, R6 ;  /* 0x00000008170c7c25 */ /* 0x000fc8000f8e0006 */
[----:B------:R-:W-:Y:S02]  /*06a0*/  IMAD R17, R27, UR9, R17 ;  /* 0x000000091b117c24 */ /* 0x000fe4000f8e0211 */
[----:B------:R-:W-:Y:S02]  /*06b0*/  IMAD R15, R29, UR9, R15 ;  /* 0x000000091d0f7c24 */ /* 0x000fe4000f8e020f */
[----:B------:R-:W-:Y:S01]  /*06c0*/  IMAD R11, R25, UR9, R11 ;  /* 0x00000009190b7c24 */ /* 0x000fe2000f8e020b */
[----:B------:R1:W-:Y:S01]  /*06d0*/  STG.E desc[UR6][R16.64], RZ ;  /* 0x000000ff10007986 */ /* 0x0003e2000c101906 */
[----:B------:R-:W-:-:S03]  /*06e0*/  IMAD R13, R23, UR9, R13 ;  /* 0x00000009170d7c24 */ /* 0x000fc6000f8e020d */
[----:B------:R1:W-:Y:S04]  /*06f0*/  STG.E desc[UR6][R14.64], RZ ;  /* 0x000000ff0e007986 */ /* 0x0003e8000c101906 */
[----:B------:R1:W-:Y:S04]  /*0700*/  STG.E desc[UR6][R10.64], RZ ;  /* 0x000000ff0a007986 */ /* 0x0003e8000c101906 */
[----:B------:R1:W-:Y:S01]  /*0710*/  STG.E desc[UR6][R12.64], RZ ;  /* 0x000000ff0c007986 */ /* 0x0003e2000c101906 */
[----:B------:R-:W-:Y:S05]  /*0720*/  BRA.U UP0, `(.L_x_9) ;  /* 0xfffffffd006c7547 */ /* 0x000fea000b83ffff */
.L_x_8:
[----:B------:R-:W-:Y:S05]  /*0730*/  BSYNC.RECONVERGENT B0 ;  /* 0x0000000000007941 */ /* 0x000fea0003800200 */
.L_x_7:
[----:B-1----:R-:W-:Y:S01]  /*0740*/  MOV R5, R19 ;  /* 0x0000001300057202 */ /* 0x002fe20000000f00 */
[----:B------:R-:W-:Y:S06]  /*0750*/  @P1 BRA `(.L_x_10) ;  /* 0xfffffffc003c1947 */ /* 0x000fec000383ffff */
[----:B------:R-:W-:Y:S05]  /*0760*/  EXIT ;  /* 0x000000000000794d */ /* 0x000fea0003800000 */
.L_x_11:
[----:B------:R-:W-:-:S00]  /*0770*/  BRA `(.L_x_11) ;  /* 0xfffffffc00fc7947 */ /* 0x000fc0000383ffff */
[----:B------:R-:W-:-:S00]  /*0780*/  NOP ;  /* 0x0000000000007918 */ /* 0x000fc00000000000 */
[----:B------:R-:W-:-:S00]  /*0790*/  NOP ;  /* 0x0000000000007918 */ /* 0x000fc00000000000 */
[----:B------:R-:W-:-:S00]  /*07a0*/  NOP ;  /* 0x0000000000007918 */ /* 0x000fc00000000000 */
[----:B------:R-:W-:-:S00]  /*07b0*/  NOP ;  /* 0x0000000000007918 */ /* 0x000fc00000000000 */
[----:B------:R-:W-:-:S00]  /*07c0*/  NOP ;  /* 0x0000000000007918 */ /* 0x000fc00000000000 */
[----:B------:R-:W-:-:S00]  /*07d0*/  NOP ;  /* 0x0000000000007918 */ /* 0x000fc00000000000 */
[----:B------:R-:W-:-:S00]  /*07e0*/  NOP ;  /* 0x0000000000007918 */ /* 0x000fc00000000000 */
[----:B------:R-:W-:-:S00]  /*07f0*/  NOP ;  /* 0x0000000000007918 */ /* 0x000fc00000000000 */
.L_x_12:


//--------------------- .nv.shared.reserved.0     --------------------------
	.section	.nv.shared.reserved.0,"aw",@nobits
	.weak		__nv_reservedSMEM_offset_0_alias
	.size		__nv_reservedSMEM_offset_0_alias, 0, 64
	.other		__nv_reservedSMEM_offset_0_alias,@"STO_CUDA_RESERVED_SHARED STV_DEFAULT"
__nv_reservedSMEM_offset_0_alias:
	.zero		0
	.zero		64


//--------------------- .nv.constant0._Z12mandelKernelPiffffiim --------------------------
	.section	.nv.constant0._Z12mandelKernelPiffffiim,"a",@progbits
	.sectionflags	@""
	.align	4
.nv.constant0._Z12mandelKernelPiffffiim:
	.zero		936


//--------------------- SYMBOLS --------------------------

	.type		.nv.reservedSmem.offset0,@object
	.size		.nv.reservedSmem.offset0,0x4
